//
// Generated by NVIDIA NVVM Compiler
//
// Compiler Build ID: CL-36424714
// Cuda compilation tools, release 13.0, V13.0.88
// Based on NVVM 20.0.0
//

.version 9.0
.target sm_100
.address_size 64

	// .globl	mdatatemp

.visible .entry mdatatemp(
	.param .u64 .ptr .align 1 mdatatemp_param_0,
	.param .u64 .ptr .align 1 mdatatemp_param_1,
	.param .u64 .ptr .align 1 mdatatemp_param_2,
	.param .u64 .ptr .align 1 mdatatemp_param_3,
	.param .u64 .ptr .align 1 mdatatemp_param_4,
	.param .u64 .ptr .align 1 mdatatemp_param_5,
	.param .u64 .ptr .align 1 mdatatemp_param_6,
	.param .f32 mdatatemp_param_7,
	.param .u32 mdatatemp_param_8
)
{
	.reg .pred 	%p<2>;
	.reg .b32 	%r<9>;
	.reg .b32 	%f<11>;
	.reg .b64 	%rd<24>;

	ld.param.u64 	%rd2, [mdatatemp_param_1];
	ld.param.u64 	%rd3, [mdatatemp_param_2];
	ld.param.u64 	%rd4, [mdatatemp_param_3];
	ld.param.u64 	%rd5, [mdatatemp_param_4];
	ld.param.u64 	%rd6, [mdatatemp_param_5];
	ld.param.u64 	%rd7, [mdatatemp_param_6];
	ld.param.f32 	%f1, [mdatatemp_param_7];
	ld.param.u32 	%r2, [mdatatemp_param_8];
	mov.u32 	%r3, %ctaid.y;
	mov.u32 	%r4, %nctaid.x;
	mov.u32 	%r5, %ctaid.x;
	mad.lo.s32 	%r6, %r3, %r4, %r5;
	mov.u32 	%r7, %ntid.x;
	mov.u32 	%r8, %tid.x;
	mad.lo.s32 	%r1, %r6, %r7, %r8;
	setp.ge.s32 	%p1, %r1, %r2;
	@%p1 bra 	$L__BB0_2;
	ld.param.u64 	%rd23, [mdatatemp_param_0];
	cvta.to.global.u64 	%rd8, %rd5;
	cvta.to.global.u64 	%rd9, %rd23;
	cvta.to.global.u64 	%rd10, %rd6;
	cvta.to.global.u64 	%rd11, %rd2;
	cvta.to.global.u64 	%rd12, %rd7;
	cvta.to.global.u64 	%rd13, %rd3;
	cvta.to.global.u64 	%rd14, %rd4;
	mul.wide.s32 	%rd15, %r1, 4;
	add.s64 	%rd16, %rd8, %rd15;
	ld.global.nc.f32 	%f2, [%rd16];
	add.s64 	%rd17, %rd9, %rd15;
	ld.global.f32 	%f3, [%rd17];
	add.f32 	%f4, %f2, %f3;
	st.global.f32 	[%rd17], %f4;
	add.s64 	%rd18, %rd10, %rd15;
	ld.global.nc.f32 	%f5, [%rd18];
	add.s64 	%rd19, %rd11, %rd15;
	ld.global.f32 	%f6, [%rd19];
	add.f32 	%f7, %f5, %f6;
	st.global.f32 	[%rd19], %f7;
	add.s64 	%rd20, %rd12, %rd15;
	ld.global.nc.f32 	%f8, [%rd20];
	add.s64 	%rd21, %rd13, %rd15;
	ld.global.f32 	%f9, [%rd21];
	add.f32 	%f10, %f8, %f9;
	st.global.f32 	[%rd21], %f10;
	add.s64 	%rd22, %rd14, %rd15;
	st.global.f32 	[%rd22], %f1;
$L__BB0_2:
	ret;

}


// ===== COMPILED SASS (sm_100) =====

	.target	sm_100

	.elftype	@"ET_EXEC"


//--------------------- .note.nv.tkinfo           --------------------------
	.section	.note.nv.tkinfo,"",@"SHT_NOTE"
	.sectionflags	@"SHF_NOTE_NV_TKINFO"
	.tkinfo
        /*0018*/ 	.word	0x00000002
        /*0030*/ 	.string	""
        /*0030*/ 	.string	"ptxas"
        /*0030*/ 	.string	"Cuda compilation tools, release 13.0, V13.0.88"
        /*0030*/ 	.string	"Build cuda_13.0.r13.0/compiler.36424714_0"
        /*0030*/ 	.string	"-arch sm_100 -m 64 "



//--------------------- .note.nv.cuinfo           --------------------------
	.section	.note.nv.cuinfo,"",@"SHT_NOTE"
	.sectionflags	@"SHF_NOTE_NV_CUINFO"
        /*0018*/ 	.short	0x0002
        /*001a*/ 	.short	0x0064
        /*001c*/ 	.short	0x0082
	.zero		2


//--------------------- .nv.info                  --------------------------
	.section	.nv.info,"",@"SHT_CUDA_INFO"
	.align	4


	//----- nvinfo : EIATTR_REGCOUNT
	.align		4
        /*0000*/ 	.byte	0x04, 0x2f
        /*0002*/ 	.short	(.L_1 - .L_0)
	.align		4
.L_0:
        /*0004*/ 	.word	index@(mdatatemp)
        /*0008*/ 	.word	0x00000014


	//----- nvinfo : EIATTR_FRAME_SIZE
	.align		4
.L_1:
        /*000c*/ 	.byte	0x04, 0x11
        /*000e*/ 	.short	(.L_3 - .L_2)
	.align		4
.L_2:
        /*0010*/ 	.word	index@(mdatatemp)
        /*0014*/ 	.word	0x00000000


	//----- nvinfo : EIATTR_MIN_STACK_SIZE
	.align		4
.L_3:
        /*0018*/ 	.byte	0x04, 0x12
        /*001a*/ 	.short	(.L_5 - .L_4)
	.align		4
.L_4:
        /*001c*/ 	.word	index@(mdatatemp)
        /*0020*/ 	.word	0x00000000
.L_5:


//--------------------- .nv.compat                --------------------------
	.section	.nv.compat,"",@"SHT_CUDA_COMPAT_INFO"
	.align	4
        /*0000*/ 	.byte	0x02, 0x09, 0x00, 0x00, 0x02, 0x02, 0x01, 0x00, 0x02, 0x05, 0x05, 0x00, 0x03, 0x07, 0x01, 0x01
        /*0010*/ 	.byte	0x02, 0x03, 0x00, 0x00, 0x02, 0x06, 0x01, 0x00, 0x04, 0x0b, 0x08, 0x00, 0x09, 0x00, 0x00, 0x00
        /*0020*/ 	.byte	0x00, 0x00, 0x00, 0x00


//--------------------- .nv.info.mdatatemp        --------------------------
	.section	.nv.info.mdatatemp,"",@"SHT_CUDA_INFO"
	.sectionflags	@""
	.align	4


	//----- nvinfo : EIATTR_CUDA_API_VERSION
	.align		4
        /*0000*/ 	.byte	0x04, 0x37
        /*0002*/ 	.short	(.L_7 - .L_6)
.L_6:
        /*0004*/ 	.word	0x00000082


	//----- nvinfo : EIATTR_KPARAM_INFO
	.align		4
.L_7:
        /*0008*/ 	.byte	0x04, 0x17
        /*000a*/ 	.short	(.L_9 - .L_8)
.L_8:
        /*000c*/ 	.word	0x00000000
        /*0010*/ 	.short	0x0008
        /*0012*/ 	.short	0x003c
        /*0014*/ 	.byte	0x00, 0xf0, 0x11, 0x00


	//----- nvinfo : EIATTR_KPARAM_INFO
	.align		4
.L_9:
        /*0018*/ 	.byte	0x04, 0x17
        /*001a*/ 	.short	(.L_11 - .L_10)
.L_10:
        /*001c*/ 	.word	0x00000000
        /*0020*/ 	.short	0x0007
        /*0022*/ 	.short	0x0038
        /*0024*/ 	.byte	0x00, 0xf0, 0x11, 0x00


	//----- nvinfo : EIATTR_KPARAM_INFO
	.align		4
.L_11:
        /*0028*/ 	.byte	0x04, 0x17
        /*002a*/ 	.short	(.L_13 - .L_12)
.L_12:
        /*002c*/ 	.word	0x00000000
        /*0030*/ 	.short	0x0006
        /*0032*/ 	.short	0x0030
        /*0034*/ 	.byte	0x00, 0xf5, 0x21, 0x00


	//----- nvinfo : EIATTR_KPARAM_INFO
	.align		4
.L_13:
        /*0038*/ 	.byte	0x04, 0x17
        /*003a*/ 	.short	(.L_15 - .L_14)
.L_14:
        /*003c*/ 	.word	0x00000000
        /*0040*/ 	.short	0x0005
        /*0042*/ 	.short	0x0028
        /*0044*/ 	.byte	0x00, 0xf5, 0x21, 0x00


	//----- nvinfo : EIATTR_KPARAM_INFO
	.align		4
.L_15:
        /*0048*/ 	.byte	0x04, 0x17
        /*004a*/ 	.short	(.L_17 - .L_16)
.L_16:
        /*004c*/ 	.word	0x00000000
        /*0050*/ 	.short	0x0004
        /*0052*/ 	.short	0x0020
        /*0054*/ 	.byte	0x00, 0xf5, 0x21, 0x00


	//----- nvinfo : EIATTR_KPARAM_INFO
	.align		4
.L_17:
        /*0058*/ 	.byte	0x04, 0x17
        /*005a*/ 	.short	(.L_19 - .L_18)
.L_18:
        /*005c*/ 	.word	0x00000000
        /*0060*/ 	.short	0x0003
        /*0062*/ 	.short	0x0018
        /*0064*/ 	.byte	0x00, 0xf5, 0x21, 0x00


	//----- nvinfo : EIATTR_KPARAM_INFO
	.align		4
.L_19:
        /*0068*/ 	.byte	0x04, 0x17
        /*006a*/ 	.short	(.L_21 - .L_20)
.L_20:
        /*006c*/ 	.word	0x00000000
        /*0070*/ 	.short	0x0002
        /*0072*/ 	.short	0x0010
        /*0074*/ 	.byte	0x00, 0xf5, 0x21, 0x00


	//----- nvinfo : EIATTR_KPARAM_INFO
	.align		4
.L_21:
        /*0078*/ 	.byte	0x04, 0x17
        /*007a*/ 	.short	(.L_23 - .L_22)
.L_22:
        /*007c*/ 	.word	0x00000000
        /*0080*/ 	.short	0x0001
        /*0082*/ 	.short	0x0008
        /*0084*/ 	.byte	0x00, 0xf5, 0x21, 0x00


	//----- nvinfo : EIATTR_KPARAM_INFO
	.align		4
.L_23:
        /*0088*/ 	.byte	0x04, 0x17
        /*008a*/ 	.short	(.L_25 - .L_24)
.L_24:
        /*008c*/ 	.word	0x00000000
        /*0090*/ 	.short	0x0000
        /*0092*/ 	.short	0x0000
        /*0094*/ 	.byte	0x00, 0xf5, 0x21, 0x00


	//----- nvinfo : EIATTR_SPARSE_MMA_MASK
	.align		4
.L_25:
        /*0098*/ 	.byte	0x03, 0x50
        /*009a*/ 	.short	0x0000


	//----- nvinfo : EIATTR_MAXREG_COUNT
	.align		4
        /*009c*/ 	.byte	0x03, 0x1b
        /*009e*/ 	.short	0x00ff


	//----- nvinfo : EIATTR_MERCURY_ISA_VERSION
	.align		4
        /*00a0*/ 	.byte	0x03, 0x5f
        /*00a2*/ 	.short	0x0101


	//----- nvinfo : EIATTR_VRC_CTA_INIT_COUNT
	.align		4
        /*00a4*/ 	.byte	0x02, 0x4a
	.zero		1
	.zero		1


	//----- nvinfo : EIATTR_EXIT_INSTR_OFFSETS
	.align		4
        /*00a8*/ 	.byte	0x04, 0x1c
        /*00aa*/ 	.short	(.L_27 - .L_26)


	//   ....[0]....
.L_26:
        /*00ac*/ 	.word	0x000000a0


	//   ....[1]....
        /*00b0*/ 	.word	0x00000280


	//----- nvinfo : EIATTR_CBANK_PARAM_SIZE
	.align		4
.L_27:
        /*00b4*/ 	.byte	0x03, 0x19
        /*00b6*/ 	.short	0x0040


	//----- nvinfo : EIATTR_PARAM_CBANK
	.align		4
        /*00b8*/ 	.byte	0x04, 0x0a
        /*00ba*/ 	.short	(.L_29 - .L_28)
	.align		4
.L_28:
        /*00bc*/ 	.word	index@(.nv.constant0.mdatatemp)
        /*00c0*/ 	.short	0x0380
        /*00c2*/ 	.short	0x0040


	//----- nvinfo : EIATTR_SW_WAR
	.align		4
.L_29:
        /*00c4*/ 	.byte	0x04, 0x36
        /*00c6*/ 	.short	(.L_31 - .L_30)
.L_30:
        /*00c8*/ 	.word	0x00000008
.L_31:


//--------------------- .nv.callgraph             --------------------------
	.section	.nv.callgraph,"",@"SHT_CUDA_CALLGRAPH"
	.align	4
	.sectionentsize	8
	.align		4
        /*0000*/ 	.word	0x00000000
	.align		4
        /*0004*/ 	.word	0xffffffff
	.align		4
        /*0008*/ 	.word	0x00000000
	.align		4
        /*000c*/ 	.word	0xfffffffe
	.align		4
        /*0010*/ 	.word	0x00000000
	.align		4
        /*0014*/ 	.word	0xfffffffd
	.align		4
        /*0018*/ 	.word	0x00000000
	.align		4
        /*001c*/ 	.word	0xfffffffc


//--------------------- .text.mdatatemp           --------------------------
	.section	.text.mdatatemp,"ax",@progbits
	.align	128
        .global         mdatatemp
        .type           mdatatemp,@function
        .size           mdatatemp,(.L_x_1 - mdatatemp)
        .other          mdatatemp,@"STO_CUDA_ENTRY STV_DEFAULT"
mdatatemp:
.text.mdatatemp:
[----:B------:R-:W-:Y:S01]  /*0000*/  LDC R1, c[0x0][0x37c] ;  /* 0x0000df00ff017b82 */ /* 0x000fe20000000800 */
[----:B------:R-:W0:Y:S07]  /*0010*/  S2R R3, SR_TID.X ;  /* 0x0000000000037919 */ /* 0x000e2e0000002100 */
[----:B------:R-:W-:Y:S01]  /*0020*/  S2UR UR4, SR_CTAID.Y ;  /* 0x00000000000479c3 */ /* 0x000fe20000002600 */
[----:B------:R-:W1:Y:S01]  /*0030*/  LDCU UR5, c[0x0][0x370] ;  /* 0x00006e00ff0577ac */ /* 0x000e620008000800 */
[----:B------:R-:W2:Y:S06]  /*0040*/  LDCU UR7, c[0x0][0x3bc] ;  /* 0x00007780ff0777ac */ /* 0x000eac0008000800 */
[----:B------:R-:W1:Y:S08]  /*0050*/  S2UR UR6, SR_CTAID.X ;  /* 0x00000000000679c3 */ /* 0x000e700000002500 */
[----:B------:R-:W0:Y:S01]  /*0060*/  LDC R0, c[0x0][0x360] ;  /* 0x0000d800ff007b82 */ /* 0x000e220000000800 */
[----:B-1----:R-:W-:-:S06]  /*0070*/  UIMAD UR4, UR4, UR5, UR6 ;  /* 0x00000005040472a4 */ /* 0x002fcc000f8e0206 */
[----:B0-----:R-:W-:-:S05]  /*0080*/  IMAD R0, R0, UR4, R3 ;  /* 0x0000000400007c24 */ /* 0x001fca000f8e0203 */
[----:B--2---:R-:W-:-:S13]  /*0090*/  ISETP.GE.AND P0, PT, R0, UR7, PT ;  /* 0x0000000700007c0c */ /* 0x004fda000bf06270 */
[----:B------:R-:W-:Y:S05]  /*00a0*/  @P0 EXIT ;  /* 0x000000000000094d */ /* 0x000fea0003800000 */
[----:B------:R-:W0:Y:S01]  /*00b0*/  LDC.64 R2, c[0x0][0x3a0] ;  /* 0x0000e800ff027b82 */ /* 0x000e220000000a00 */
[----:B------:R-:W1:Y:S07]  /*00c0*/  LDCU.64 UR4, c[0x0][0x358] ;  /* 0x00006b00ff0477ac */ /* 0x000e6e0008000a00 */
[----:B------:R-:W2:Y:S08]  /*00d0*/  LDC.64 R4, c[0x0][0x380] ;  /* 0x0000e000ff047b82 */ /* 0x000eb00000000a00 */
[----:B------:R-:W3:Y:S01]  /*00e0*/  LDC.64 R6, c[0x0][0x3a8] ;  /* 0x0000ea00ff067b82 */ /* 0x000ee20000000a00 */
[----:B0-----:R-:W-:-:S07]  /*00f0*/  IMAD.WIDE R2, R0, 0x4, R2 ;  /* 0x0000000400027825 */ /* 0x001fce00078e0202 */
[----:B------:R-:W0:Y:S01]  /*0100*/  LDC.64 R8, c[0x0][0x388] ;  /* 0x0000e200ff087b82 */ /* 0x000e220000000a00 */
[----:B-1----:R-:W4:Y:S01]  /*0110*/  LDG.E.CONSTANT R2, desc[UR4][R2.64] ;  /* 0x0000000402027981 */ /* 0x002f22000c1e9900 */
[----:B--2---:R-:W-:-:S06]  /*0120*/  IMAD.WIDE R4, R0, 0x4, R4 ;  /* 0x0000000400047825 */ /* 0x004fcc00078e0204 */
[----:B------:R-:W1:Y:S01]  /*0130*/  LDC.64 R12, c[0x0][0x390] ;  /* 0x0000e400ff0c7b82 */ /* 0x000e620000000a00 */
[----:B------:R-:W4:Y:S01]  /*0140*/  LDG.E R11, desc[UR4][R4.64] ;  /* 0x00000004040b7981 */ /* 0x000f22000c1e1900 */
[----:B---3--:R-:W-:-:S06]  /*0150*/  IMAD.WIDE R6, R0, 0x4, R6 ;  /* 0x0000000400067825 */ /* 0x008fcc00078e0206 */
[----:B------:R-:W2:Y:S01]  /*0160*/  LDG.E.CONSTANT R6, desc[UR4][R6.64] ;  /* 0x0000000406067981 */ /* 0x000ea2000c1e9900 */
[----:B0-----:R-:W-:-:S04]  /*0170*/  IMAD.WIDE R8, R0, 0x4, R8 ;  /* 0x0000000400087825 */ /* 0x001fc800078e0208 */
[----:B----4-:R-:W-:Y:S02]  /*0180*/  FADD R15, R2, R11 ;  /* 0x0000000b020f7221 */ /* 0x010fe40000000000 */
[----:B------:R-:W0:Y:S03]  /*0190*/  LDC.64 R10, c[0x0][0x3b0] ;  /* 0x0000ec00ff0a7b82 */ /* 0x000e260000000a00 */
[----:B------:R3:W-:Y:S04]  /*01a0*/  STG.E desc[UR4][R4.64], R15 ;  /* 0x0000000f04007986 */ /* 0x0007e8000c101904 */
[----:B------:R-:W2:Y:S01]  /*01b0*/  LDG.E R17, desc[UR4][R8.64] ;  /* 0x0000000408117981 */ /* 0x000ea2000c1e1900 */
[----:B---3--:R-:W3:Y:S01]  /*01c0*/  LDC R15, c[0x0][0x3b8] ;  /* 0x0000ee00ff0f7b82 */ /* 0x008ee20000000800 */
[----:B0-----:R-:W-:-:S04]  /*01d0*/  IMAD.WIDE R2, R0, 0x4, R10 ;  /* 0x0000000400027825 */ /* 0x001fc800078e020a */
[----:B-1----:R-:W-:Y:S02]  /*01e0*/  IMAD.WIDE R10, R0, 0x4, R12 ;  /* 0x00000004000a7825 */ /* 0x002fe400078e020c */
[----:B------:R-:W4:Y:S02]  /*01f0*/  LDG.E.CONSTANT R2, desc[UR4][R2.64] ;  /* 0x0000000402027981 */ /* 0x000f24000c1e9900 */
[----:B--2---:R-:W-:Y:S02]  /*0200*/  FADD R17, R6, R17 ;  /* 0x0000001106117221 */ /* 0x004fe40000000000 */
[----:B------:R-:W0:Y:S03]  /*0210*/  LDC.64 R6, c[0x0][0x398] ;  /* 0x0000e600ff067b82 */ /* 0x000e260000000a00 */
[----:B------:R-:W-:Y:S04]  /*0220*/  STG.E desc[UR4][R8.64], R17 ;  /* 0x0000001108007986 */ /* 0x000fe8000c101904 */
[----:B------:R-:W4:Y:S01]  /*0230*/  LDG.E R13, desc[UR4][R10.64] ;  /* 0x000000040a0d7981 */ /* 0x000f22000c1e1900 */
[----:B0-----:R-:W-:-:S04]  /*0240*/  IMAD.WIDE R4, R0, 0x4, R6 ;  /* 0x0000000400047825 */ /* 0x001fc800078e0206 */
[----:B----4-:R-:W-:-:S05]  /*0250*/  FADD R13, R2, R13 ;  /* 0x0000000d020d7221 */ /* 0x010fca0000000000 */
[----:B------:R-:W-:Y:S04]  /*0260*/  STG.E desc[UR4][R10.64], R13 ;  /* 0x0000000d0a007986 */ /* 0x000fe8000c101904 */
[----:B---3--:R-:W-:Y:S01]  /*0270*/  STG.E desc[UR4][R4.64], R15 ;  /* 0x0000000f04007986 */ /* 0x008fe2000c101904 */
[----:B------:R-:W-:Y:S05]  /*0280*/  EXIT ;  /* 0x000000000000794d */ /* 0x000fea0003800000 */
.L_x_0:
[----:B------:R-:W-:-:S00]  /*0290*/  BRA `(.L_x_0) ;  /* 0xfffffffc00fc7947 */ /* 0x000fc0000383ffff */
[----:B------:R-:W-:-:S00]  /*02a0*/  NOP ;  /* 0x0000000000007918 */ /* 0x000fc00000000000 */
        /* <DEDUP_REMOVED lines=13> */
.L_x_1:


//--------------------- .nv.shared.reserved.0     --------------------------
	.section	.nv.shared.reserved.0,"aw",@nobits
	.weak		__nv_reservedSMEM_offset_0_alias
	.size		__nv_reservedSMEM_offset_0_alias, 0, 64
	.other		__nv_reservedSMEM_offset_0_alias,@"STO_CUDA_RESERVED_SHARED STV_DEFAULT"
__nv_reservedSMEM_offset_0_alias:
	.zero		0
	.zero		64


//--------------------- .nv.constant0.mdatatemp   --------------------------
	.section	.nv.constant0.mdatatemp,"a",@progbits
	.sectionflags	@""
	.align	4
.nv.constant0.mdatatemp:
	.zero		960


//--------------------- SYMBOLS --------------------------

	.type		.nv.reservedSmem.offset0,@object
	.size		.nv.reservedSmem.offset0,0x4
